//
// Generated by NVIDIA NVVM Compiler
//
// Compiler Build ID: CL-36424714
// Cuda compilation tools, release 13.0, V13.0.88
// Based on NVVM 20.0.0
//

.version 9.0
.target sm_100
.address_size 64

	// .globl	_Z9sumMatrixPfS_S_ii

.visible .entry _Z9sumMatrixPfS_S_ii(
	.param .u64 .ptr .align 1 _Z9sumMatrixPfS_S_ii_param_0,
	.param .u64 .ptr .align 1 _Z9sumMatrixPfS_S_ii_param_1,
	.param .u64 .ptr .align 1 _Z9sumMatrixPfS_S_ii_param_2,
	.param .u32 _Z9sumMatrixPfS_S_ii_param_3,
	.param .u32 _Z9sumMatrixPfS_S_ii_param_4
)
{
	.reg .pred 	%p<4>;
	.reg .b32 	%r<14>;
	.reg .b32 	%f<4>;
	.reg .b64 	%rd<11>;

	ld.param.u64 	%rd1, [_Z9sumMatrixPfS_S_ii_param_0];
	ld.param.u64 	%rd2, [_Z9sumMatrixPfS_S_ii_param_1];
	ld.param.u64 	%rd3, [_Z9sumMatrixPfS_S_ii_param_2];
	ld.param.u32 	%r3, [_Z9sumMatrixPfS_S_ii_param_3];
	ld.param.u32 	%r4, [_Z9sumMatrixPfS_S_ii_param_4];
	mov.u32 	%r6, %ntid.x;
	mov.u32 	%r7, %ctaid.x;
	mov.u32 	%r8, %tid.x;
	mad.lo.s32 	%r1, %r6, %r7, %r8;
	mov.u32 	%r9, %ntid.y;
	mov.u32 	%r10, %ctaid.y;
	mov.u32 	%r11, %tid.y;
	mad.lo.s32 	%r12, %r9, %r10, %r11;
	setp.ge.s32 	%p1, %r1, %r3;
	setp.ge.s32 	%p2, %r12, %r4;
	or.pred  	%p3, %p1, %p2;
	@%p3 bra 	$L__BB0_2;
	cvta.to.global.u64 	%rd4, %rd2;
	cvta.to.global.u64 	%rd5, %rd1;
	cvta.to.global.u64 	%rd6, %rd3;
	mad.lo.s32 	%r13, %r3, %r12, %r1;
	mul.wide.s32 	%rd7, %r13, 4;
	add.s64 	%rd8, %rd4, %rd7;
	ld.global.f32 	%f1, [%rd8];
	add.s64 	%rd9, %rd5, %rd7;
	ld.global.f32 	%f2, [%rd9];
	add.f32 	%f3, %f1, %f2;
	add.s64 	%rd10, %rd6, %rd7;
	st.global.f32 	[%rd10], %f3;
$L__BB0_2:
	ret;

}


// ===== COMPILED SASS (sm_100) =====

	.target	sm_100

	.elftype	@"ET_EXEC"


//--------------------- .note.nv.tkinfo           --------------------------
	.section	.note.nv.tkinfo,"",@"SHT_NOTE"
	.sectionflags	@"SHF_NOTE_NV_TKINFO"
	.tkinfo
        /*0018*/ 	.word	0x00000002
        /*0030*/ 	.string	""
        /*0030*/ 	.string	"ptxas"
        /*0030*/ 	.string	"Cuda compilation tools, release 13.0, V13.0.88"
        /*0030*/ 	.string	"Build cuda_13.0.r13.0/compiler.36424714_0"
        /*0030*/ 	.string	"-arch sm_100 -m 64 "



//--------------------- .note.nv.cuinfo           --------------------------
	.section	.note.nv.cuinfo,"",@"SHT_NOTE"
	.sectionflags	@"SHF_NOTE_NV_CUINFO"
        /*0018*/ 	.short	0x0002
        /*001a*/ 	.short	0x0064
        /*001c*/ 	.short	0x0082
	.zero		2


//--------------------- .nv.info                  --------------------------
	.section	.nv.info,"",@"SHT_CUDA_INFO"
	.align	4


	//----- nvinfo : EIATTR_REGCOUNT
	.align		4
        /*0000*/ 	.byte	0x04, 0x2f
        /*0002*/ 	.short	(.L_1 - .L_0)
	.align		4
.L_0:
        /*0004*/ 	.word	index@(_Z9sumMatrixPfS_S_ii)
        /*0008*/ 	.word	0x0000000c


	//----- nvinfo : EIATTR_FRAME_SIZE
	.align		4
.L_1:
        /*000c*/ 	.byte	0x04, 0x11
        /*000e*/ 	.short	(.L_3 - .L_2)
	.align		4
.L_2:
        /*0010*/ 	.word	index@(_Z9sumMatrixPfS_S_ii)
        /*0014*/ 	.word	0x00000000


	//----- nvinfo : EIATTR_MIN_STACK_SIZE
	.align		4
.L_3:
        /*0018*/ 	.byte	0x04, 0x12
        /*001a*/ 	.short	(.L_5 - .L_4)
	.align		4
.L_4:
        /*001c*/ 	.word	index@(_Z9sumMatrixPfS_S_ii)
        /*0020*/ 	.word	0x00000000
.L_5:


//--------------------- .nv.compat                --------------------------
	.section	.nv.compat,"",@"SHT_CUDA_COMPAT_INFO"
	.align	4
        /*0000*/ 	.byte	0x02, 0x09, 0x00, 0x00, 0x02, 0x02, 0x01, 0x00, 0x02, 0x05, 0x05, 0x00, 0x03, 0x07, 0x01, 0x01
        /*0010*/ 	.byte	0x02, 0x03, 0x00, 0x00, 0x02, 0x06, 0x01, 0x00, 0x04, 0x0b, 0x08, 0x00, 0x09, 0x00, 0x00, 0x00
        /*0020*/ 	.byte	0x00, 0x00, 0x00, 0x00


//--------------------- .nv.info._Z9sumMatrixPfS_S_ii --------------------------
	.section	.nv.info._Z9sumMatrixPfS_S_ii,"",@"SHT_CUDA_INFO"
	.sectionflags	@""
	.align	4


	//----- nvinfo : EIATTR_CUDA_API_VERSION
	.align		4
        /*0000*/ 	.byte	0x04, 0x37
        /*0002*/ 	.short	(.L_7 - .L_6)
.L_6:
        /*0004*/ 	.word	0x00000082


	//----- nvinfo : EIATTR_KPARAM_INFO
	.align		4
.L_7:
        /*0008*/ 	.byte	0x04, 0x17
        /*000a*/ 	.short	(.L_9 - .L_8)
.L_8:
        /*000c*/ 	.word	0x00000000
        /*0010*/ 	.short	0x0004
        /*0012*/ 	.short	0x001c
        /*0014*/ 	.byte	0x00, 0xf0, 0x11, 0x00


	//----- nvinfo : EIATTR_KPARAM_INFO
	.align		4
.L_9:
        /*0018*/ 	.byte	0x04, 0x17
        /*001a*/ 	.short	(.L_11 - .L_10)
.L_10:
        /*001c*/ 	.word	0x00000000
        /*0020*/ 	.short	0x0003
        /*0022*/ 	.short	0x0018
        /*0024*/ 	.byte	0x00, 0xf0, 0x11, 0x00


	//----- nvinfo : EIATTR_KPARAM_INFO
	.align		4
.L_11:
        /*0028*/ 	.byte	0x04, 0x17
        /*002a*/ 	.short	(.L_13 - .L_12)
.L_12:
        /*002c*/ 	.word	0x00000000
        /*0030*/ 	.short	0x0002
        /*0032*/ 	.short	0x0010
        /*0034*/ 	.byte	0x00, 0xf5, 0x21, 0x00


	//----- nvinfo : EIATTR_KPARAM_INFO
	.align		4
.L_13:
        /*0038*/ 	.byte	0x04, 0x17
        /*003a*/ 	.short	(.L_15 - .L_14)
.L_14:
        /*003c*/ 	.word	0x00000000
        /*0040*/ 	.short	0x0001
        /*0042*/ 	.short	0x0008
        /*0044*/ 	.byte	0x00, 0xf5, 0x21, 0x00


	//----- nvinfo : EIATTR_KPARAM_INFO
	.align		4
.L_15:
        /*0048*/ 	.byte	0x04, 0x17
        /*004a*/ 	.short	(.L_17 - .L_16)
.L_16:
        /*004c*/ 	.word	0x00000000
        /*0050*/ 	.short	0x0000
        /*0052*/ 	.short	0x0000
        /*0054*/ 	.byte	0x00, 0xf5, 0x21, 0x00


	//----- nvinfo : EIATTR_SPARSE_MMA_MASK
	.align		4
.L_17:
        /*0058*/ 	.byte	0x03, 0x50
        /*005a*/ 	.short	0x0000


	//----- nvinfo : EIATTR_MAXREG_COUNT
	.align		4
        /*005c*/ 	.byte	0x03, 0x1b
        /*005e*/ 	.short	0x00ff


	//----- nvinfo : EIATTR_MERCURY_ISA_VERSION
	.align		4
        /*0060*/ 	.byte	0x03, 0x5f
        /*0062*/ 	.short	0x0101


	//----- nvinfo : EIATTR_VRC_CTA_INIT_COUNT
	.align		4
        /*0064*/ 	.byte	0x02, 0x4a
	.zero		1
	.zero		1


	//----- nvinfo : EIATTR_EXIT_INSTR_OFFSETS
	.align		4
        /*0068*/ 	.byte	0x04, 0x1c
        /*006a*/ 	.short	(.L_19 - .L_18)


	//   ....[0]....
.L_18:
        /*006c*/ 	.word	0x000000c0


	//   ....[1]....
        /*0070*/ 	.word	0x00000190


	//----- nvinfo : EIATTR_CBANK_PARAM_SIZE
	.align		4
.L_19:
        /*0074*/ 	.byte	0x03, 0x19
        /*0076*/ 	.short	0x0020


	//----- nvinfo : EIATTR_PARAM_CBANK
	.align		4
        /*0078*/ 	.byte	0x04, 0x0a
        /*007a*/ 	.short	(.L_21 - .L_20)
	.align		4
.L_20:
        /*007c*/ 	.word	index@(.nv.constant0._Z9sumMatrixPfS_S_ii)
        /*0080*/ 	.short	0x0380
        /*0082*/ 	.short	0x0020


	//----- nvinfo : EIATTR_SW_WAR
	.align		4
.L_21:
        /*0084*/ 	.byte	0x04, 0x36
        /*0086*/ 	.short	(.L_23 - .L_22)
.L_22:
        /*0088*/ 	.word	0x00000008
.L_23:


//--------------------- .nv.callgraph             --------------------------
	.section	.nv.callgraph,"",@"SHT_CUDA_CALLGRAPH"
	.align	4
	.sectionentsize	8
	.align		4
        /*0000*/ 	.word	0x00000000
	.align		4
        /*0004*/ 	.word	0xffffffff
	.align		4
        /*0008*/ 	.word	0x00000000
	.align		4
        /*000c*/ 	.word	0xfffffffe
	.align		4
        /*0010*/ 	.word	0x00000000
	.align		4
        /*0014*/ 	.word	0xfffffffd
	.align		4
        /*0018*/ 	.word	0x00000000
	.align		4
        /*001c*/ 	.word	0xfffffffc


//--------------------- .text._Z9sumMatrixPfS_S_ii --------------------------
	.section	.text._Z9sumMatrixPfS_S_ii,"ax",@progbits
	.align	128
        .global         _Z9sumMatrixPfS_S_ii
        .type           _Z9sumMatrixPfS_S_ii,@function
        .size           _Z9sumMatrixPfS_S_ii,(.L_x_1 - _Z9sumMatrixPfS_S_ii)
        .other          _Z9sumMatrixPfS_S_ii,@"STO_CUDA_ENTRY STV_DEFAULT"
_Z9sumMatrixPfS_S_ii:
.text._Z9sumMatrixPfS_S_ii:
[----:B------:R-:W-:Y:S01]  /*0000*/  LDC R1, c[0x0][0x37c] ;  /* 0x0000df00ff017b82 */ /* 0x000fe20000000800 */
[----:B------:R-:W0:Y:S01]  /*0010*/  S2R R7, SR_CTAID.Y ;  /* 0x0000000000077919 */ /* 0x000e220000002600 */
[----:B------:R-:W1:Y:S01]  /*0020*/  LDCU UR4, c[0x0][0x360] ;  /* 0x00006c00ff0477ac */ /* 0x000e620008000800 */
[----:B------:R-:W0:Y:S01]  /*0030*/  S2R R2, SR_TID.Y ;  /* 0x0000000000027919 */ /* 0x000e220000002200 */
[----:B------:R-:W0:Y:S01]  /*0040*/  LDCU UR5, c[0x0][0x364] ;  /* 0x00006c80ff0577ac */ /* 0x000e220008000800 */
[----:B------:R-:W1:Y:S01]  /*0050*/  S2R R0, SR_CTAID.X ;  /* 0x0000000000007919 */ /* 0x000e620000002500 */
[----:B------:R-:W2:Y:S01]  /*0060*/  LDCU.64 UR6, c[0x0][0x398] ;  /* 0x00007300ff0677ac */ /* 0x000ea20008000a00 */
[----:B------:R-:W1:Y:S01]  /*0070*/  S2R R3, SR_TID.X ;  /* 0x0000000000037919 */ /* 0x000e620000002100 */
[----:B0-----:R-:W-:-:S05]  /*0080*/  IMAD R7, R7, UR5, R2 ;  /* 0x0000000507077c24 */ /* 0x001fca000f8e0202 */
[----:B--2---:R-:W-:Y:S01]  /*0090*/  ISETP.GE.AND P0, PT, R7, UR7, PT ;  /* 0x0000000707007c0c */ /* 0x004fe2000bf06270 */
[----:B-1----:R-:W-:-:S05]  /*00a0*/  IMAD R0, R0, UR4, R3 ;  /* 0x0000000400007c24 */ /* 0x002fca000f8e0203 */
[----:B------:R-:W-:-:S13]  /*00b0*/  ISETP.GE.OR P0, PT, R0, UR6, P0 ;  /* 0x0000000600007c0c */ /* 0x000fda0008706670 */
[----:B------:R-:W-:Y:S05]  /*00c0*/  @P0 EXIT ;  /* 0x000000000000094d */ /* 0x000fea0003800000 */
[----:B------:R-:W0:Y:S01]  /*00d0*/  LDC.64 R2, c[0x0][0x388] ;  /* 0x0000e200ff027b82 */ /* 0x000e220000000a00 */
[----:B------:R-:W1:Y:S01]  /*00e0*/  LDCU.64 UR4, c[0x0][0x358] ;  /* 0x00006b00ff0477ac */ /* 0x000e620008000a00 */
[----:B------:R-:W-:-:S06]  /*00f0*/  IMAD R9, R7, UR6, R0 ;  /* 0x0000000607097c24 */ /* 0x000fcc000f8e0200 */
[----:B------:R-:W2:Y:S08]  /*0100*/  LDC.64 R4, c[0x0][0x380] ;  /* 0x0000e000ff047b82 */ /* 0x000eb00000000a00 */
[----:B------:R-:W3:Y:S01]  /*0110*/  LDC.64 R6, c[0x0][0x390] ;  /* 0x0000e400ff067b82 */ /* 0x000ee20000000a00 */
[----:B0-----:R-:W-:-:S06]  /*0120*/  IMAD.WIDE R2, R9, 0x4, R2 ;  /* 0x0000000409027825 */ /* 0x001fcc00078e0202 */
[----:B-1----:R-:W4:Y:S01]  /*0130*/  LDG.E R2, desc[UR4][R2.64] ;  /* 0x0000000402027981 */ /* 0x002f22000c1e1900 */
[----:B--2---:R-:W-:-:S06]  /*0140*/  IMAD.WIDE R4, R9, 0x4, R4 ;  /* 0x0000000409047825 */ /* 0x004fcc00078e0204 */
[----:B------:R-:W4:Y:S01]  /*0150*/  LDG.E R5, desc[UR4][R4.64] ;  /* 0x0000000404057981 */ /* 0x000f22000c1e1900 */
[----:B---3--:R-:W-:-:S04]  /*0160*/  IMAD.WIDE R6, R9, 0x4, R6 ;  /* 0x0000000409067825 */ /* 0x008fc800078e0206 */
[----:B----4-:R-:W-:-:S05]  /*0170*/  FADD R9, R2, R5 ;  /* 0x0000000502097221 */ /* 0x010fca0000000000 */
[----:B------:R-:W-:Y:S01]  /*0180*/  STG.E desc[UR4][R6.64], R9 ;  /* 0x0000000906007986 */ /* 0x000fe2000c101904 */
[----:B------:R-:W-:Y:S05]  /*0190*/  EXIT ;  /* 0x000000000000794d */ /* 0x000fea0003800000 */
.L_x_0:
[----:B------:R-:W-:-:S00]  /*01a0*/  BRA `(.L_x_0) ;  /* 0xfffffffc00fc7947 */ /* 0x000fc0000383ffff */
[----:B------:R-:W-:-:S00]  /*01b0*/  NOP ;  /* 0x0000000000007918 */ /* 0x000fc00000000000 */
        /* <DEDUP_REMOVED lines=12> */
.L_x_1:


//--------------------- .nv.shared.reserved.0     --------------------------
	.section	.nv.shared.reserved.0,"aw",@nobits
	.weak		__nv_reservedSMEM_offset_0_alias
	.size		__nv_reservedSMEM_offset_0_alias, 0, 64
	.other		__nv_reservedSMEM_offset_0_alias,@"STO_CUDA_RESERVED_SHARED STV_DEFAULT"
__nv_reservedSMEM_offset_0_alias:
	.zero		0
	.zero		64


//--------------------- .nv.constant0._Z9sumMatrixPfS_S_ii --------------------------
	.section	.nv.constant0._Z9sumMatrixPfS_S_ii,"a",@progbits
	.sectionflags	@""
	.align	4
.nv.constant0._Z9sumMatrixPfS_S_ii:
	.zero		928


//--------------------- SYMBOLS --------------------------

	.type		.nv.reservedSmem.offset0,@object
	.size		.nv.reservedSmem.offset0,0x4
